//
// Generated by NVIDIA NVVM Compiler
//
// Compiler Build ID: CL-36424714
// Cuda compilation tools, release 13.0, V13.0.88
// Based on NVVM 20.0.0
//

.version 9.0
.target sm_100
.address_size 64

	// .globl	_Z12printMessagev
.extern .func  (.param .b32 func_retval0) vprintf
(
	.param .b64 vprintf_param_0,
	.param .b64 vprintf_param_1
)
;
.global .align 1 .b8 $str[45] = {84, 104, 114, 101, 97, 100, 32, 37, 100, 58, 32, 87, 101, 108, 99, 111, 109, 101, 32, 116, 111, 32, 80, 97, 114, 97, 108, 108, 101, 108, 32, 80, 114, 111, 103, 114, 97, 109, 109, 105, 110, 103, 33, 10};

.visible .entry _Z12printMessagev()
{
	.local .align 8 .b8 	__local_depot0[8];
	.reg .b64 	%SP;
	.reg .b64 	%SPL;
	.reg .b32 	%r<7>;
	.reg .b64 	%rd<5>;

	mov.u64 	%SPL, __local_depot0;
	cvta.local.u64 	%SP, %SPL;
	add.u64 	%rd1, %SP, 0;
	add.u64 	%rd2, %SPL, 0;
	mov.u32 	%r1, %tid.x;
	mov.u32 	%r2, %ctaid.x;
	mov.u32 	%r3, %ntid.x;
	mad.lo.s32 	%r4, %r2, %r3, %r1;
	st.local.u32 	[%rd2], %r4;
	mov.u64 	%rd3, $str;
	cvta.global.u64 	%rd4, %rd3;
	{ // callseq 0, 0
	.param .b64 param0;
	st.param.b64 	[param0], %rd4;
	.param .b64 param1;
	st.param.b64 	[param1], %rd1;
	.param .b32 retval0;
	call.uni (retval0), 
	vprintf, 
	(
	param0, 
	param1
	);
	ld.param.b32 	%r5, [retval0];
	} // callseq 0
	ret;

}


// ===== COMPILED SASS (sm_100) =====

	.target	sm_100

	.elftype	@"ET_EXEC"


//--------------------- .note.nv.tkinfo           --------------------------
	.section	.note.nv.tkinfo,"",@"SHT_NOTE"
	.sectionflags	@"SHF_NOTE_NV_TKINFO"
	.tkinfo
        /*0018*/ 	.word	0x00000002
        /*0030*/ 	.string	""
        /*0030*/ 	.string	"ptxas"
        /*0030*/ 	.string	"Cuda compilation tools, release 13.0, V13.0.88"
        /*0030*/ 	.string	"Build cuda_13.0.r13.0/compiler.36424714_0"
        /*0030*/ 	.string	"-arch sm_100 -m 64 "



//--------------------- .note.nv.cuinfo           --------------------------
	.section	.note.nv.cuinfo,"",@"SHT_NOTE"
	.sectionflags	@"SHF_NOTE_NV_CUINFO"
        /*0018*/ 	.short	0x0002
        /*001a*/ 	.short	0x0064
        /*001c*/ 	.short	0x0082
	.zero		2


//--------------------- .nv.info                  --------------------------
	.section	.nv.info,"",@"SHT_CUDA_INFO"
	.align	4


	//----- nvinfo : EIATTR_REGCOUNT
	.align		4
        /*0000*/ 	.byte	0x04, 0x2f
        /*0002*/ 	.short	(.L_2 - .L_1)
	.align		4
.L_1:
        /*0004*/ 	.word	index@(_Z12printMessagev)
        /*0008*/ 	.word	0x00000018


	//----- nvinfo : EIATTR_FRAME_SIZE
	.align		4
.L_2:
        /*000c*/ 	.byte	0x04, 0x11
        /*000e*/ 	.short	(.L_4 - .L_3)
	.align		4
.L_3:
        /*0010*/ 	.word	index@(_Z12printMessagev)
        /*0014*/ 	.word	0x00000008


	//----- nvinfo : EIATTR_MIN_STACK_SIZE
	.align		4
.L_4:
        /*0018*/ 	.byte	0x04, 0x12
        /*001a*/ 	.short	(.L_6 - .L_5)
	.align		4
.L_5:
        /*001c*/ 	.word	index@(_Z12printMessagev)
        /*0020*/ 	.word	0x00000008
.L_6:


//--------------------- .nv.compat                --------------------------
	.section	.nv.compat,"",@"SHT_CUDA_COMPAT_INFO"
	.align	4
        /*0000*/ 	.byte	0x02, 0x09, 0x00, 0x00, 0x02, 0x02, 0x01, 0x00, 0x02, 0x05, 0x05, 0x00, 0x03, 0x07, 0x01, 0x01
        /*0010*/ 	.byte	0x02, 0x03, 0x00, 0x00, 0x02, 0x06, 0x01, 0x00, 0x04, 0x0b, 0x08, 0x00, 0x09, 0x00, 0x00, 0x00
        /*0020*/ 	.byte	0x00, 0x00, 0x00, 0x00


//--------------------- .nv.info._Z12printMessagev --------------------------
	.section	.nv.info._Z12printMessagev,"",@"SHT_CUDA_INFO"
	.sectionflags	@""
	.align	4


	//----- nvinfo : EIATTR_CUDA_API_VERSION
	.align		4
        /*0000*/ 	.byte	0x04, 0x37
        /*0002*/ 	.short	(.L_8 - .L_7)
.L_7:
        /*0004*/ 	.word	0x00000082


	//----- nvinfo : EIATTR_SPARSE_MMA_MASK
	.align		4
.L_8:
        /*0008*/ 	.byte	0x03, 0x50
        /*000a*/ 	.short	0x0000


	//----- nvinfo : EIATTR_MAXREG_COUNT
	.align		4
        /*000c*/ 	.byte	0x03, 0x1b
        /*000e*/ 	.short	0x00ff


	//----- nvinfo : EIATTR_EXTERNS
	.align		4
        /*0010*/ 	.byte	0x04, 0x0f
        /*0012*/ 	.short	(.L_10 - .L_9)


	//   ....[0]....
	.align		4
.L_9:
        /*0014*/ 	.word	index@(vprintf)


	//----- nvinfo : EIATTR_MERCURY_ISA_VERSION
	.align		4
.L_10:
        /*0018*/ 	.byte	0x03, 0x5f
        /*001a*/ 	.short	0x0101


	//----- nvinfo : EIATTR_VRC_CTA_INIT_COUNT
	.align		4
        /*001c*/ 	.byte	0x02, 0x4a
	.zero		1
	.zero		1


	//----- nvinfo : EIATTR_SYSCALL_OFFSETS
	.align		4
        /*0020*/ 	.byte	0x04, 0x46
        /*0022*/ 	.short	(.L_12 - .L_11)


	//   ....[0]....
.L_11:
        /*0024*/ 	.word	0x00000110


	//----- nvinfo : EIATTR_EXIT_INSTR_OFFSETS
	.align		4
.L_12:
        /*0028*/ 	.byte	0x04, 0x1c
        /*002a*/ 	.short	(.L_14 - .L_13)


	//   ....[0]....
.L_13:
        /*002c*/ 	.word	0x00000120


	//----- nvinfo : EIATTR_SW_WAR
	.align		4
.L_14:
        /*0030*/ 	.byte	0x04, 0x36
        /*0032*/ 	.short	(.L_16 - .L_15)
.L_15:
        /*0034*/ 	.word	0x00000008
.L_16:


//--------------------- .nv.callgraph             --------------------------
	.section	.nv.callgraph,"",@"SHT_CUDA_CALLGRAPH"
	.align	4
	.sectionentsize	8
	.align		4
        /*0000*/ 	.word	0x00000000
	.align		4
        /*0004*/ 	.word	0xffffffff
	.align		4
        /*0008*/ 	.word	index@(_Z12printMessagev)
	.align		4
        /*000c*/ 	.word	index@(vprintf)
	.align		4
        /*0010*/ 	.word	0x00000000
	.align		4
        /*0014*/ 	.word	0xfffffffe
	.align		4
        /*0018*/ 	.word	0x00000000
	.align		4
        /*001c*/ 	.word	0xfffffffd
	.align		4
        /*0020*/ 	.word	0x00000000
	.align		4
        /*0024*/ 	.word	0xfffffffc


//--------------------- .nv.constant4             --------------------------
	.section	.nv.constant4,"a",@progbits
	.align	8
	.align		8
.nv.constant4:
        /*0000*/ 	.dword	vprintf
	.align		8
        /*0008*/ 	.dword	$str


//--------------------- .text._Z12printMessagev   --------------------------
	.section	.text._Z12printMessagev,"ax",@progbits
	.align	128
        .global         _Z12printMessagev
        .type           _Z12printMessagev,@function
        .size           _Z12printMessagev,(.L_x_2 - _Z12printMessagev)
        .other          _Z12printMessagev,@"STO_CUDA_ENTRY STV_DEFAULT"
_Z12printMessagev:
.text._Z12printMessagev:
[----:B------:R-:W0:Y:S01]  /*0000*/  LDC R1, c[0x0][0x37c] ;  /* 0x0000df00ff017b82 */ /* 0x000e220000000800 */
[----:B------:R-:W1:Y:S01]  /*0010*/  S2R R0, SR_TID.X ;  /* 0x0000000000007919 */ /* 0x000e620000002100 */
[----:B------:R-:W2:Y:S06]  /*0020*/  LDCU UR5, c[0x0][0x2fc] ;  /* 0x00005f80ff0577ac */ /* 0x000eac0008000800 */
[----:B------:R-:W1:Y:S01]  /*0030*/  S2UR UR6, SR_CTAID.X ;  /* 0x00000000000679c3 */ /* 0x000e620000002500 */
[----:B------:R-:W-:Y:S01]  /*0040*/  MOV R2, 0x0 ;  /* 0x0000000000027802 */ /* 0x000fe20000000f00 */
[----:B0-----:R-:W-:Y:S01]  /*0050*/  VIADD R1, R1, 0xfffffff8 ;  /* 0xfffffff801017836 */ /* 0x001fe20000000000 */
[----:B------:R-:W0:Y:S05]  /*0060*/  LDCU UR4, c[0x0][0x2f8] ;  /* 0x00005f00ff0477ac */ /* 0x000e2a0008000800 */
[----:B------:R-:W1:Y:S01]  /*0070*/  LDC R3, c[0x0][0x360] ;  /* 0x0000d800ff037b82 */ /* 0x000e620000000800 */
[----:B0-----:R-:W-:-:S05]  /*0080*/  IADD3 R6, P0, PT, R1, UR4, RZ ;  /* 0x0000000401067c10 */ /* 0x001fca000ff1e0ff */
[----:B--2---:R-:W-:Y:S02]  /*0090*/  IMAD.X R7, RZ, RZ, UR5, P0 ;  /* 0x00000005ff077e24 */ /* 0x004fe400080e06ff */
[----:B-1----:R-:W-:Y:S01]  /*00a0*/  IMAD R0, R3, UR6, R0 ;  /* 0x0000000603007c24 */ /* 0x002fe2000f8e0200 */
[----:B------:R-:W0:Y:S01]  /*00b0*/  LDCU.64 UR6, c[0x4][0x8] ;  /* 0x01000100ff0677ac */ /* 0x000e220008000a00 */
[----:B------:R-:W1:Y:S03]  /*00c0*/  LDC.64 R2, c[0x4][R2] ;  /* 0x0100000002027b82 */ /* 0x000e660000000a00 */
[----:B------:R2:W-:Y:S01]  /*00d0*/  STL [R1], R0 ;  /* 0x0000000001007387 */ /* 0x0005e20000100800 */
[----:B0-----:R-:W-:Y:S01]  /*00e0*/  IMAD.U32 R4, RZ, RZ, UR6 ;  /* 0x00000006ff047e24 */ /* 0x001fe2000f8e00ff */
[----:B--2---:R-:W-:-:S07]  /*00f0*/  MOV R5, UR7 ;  /* 0x0000000700057c02 */ /* 0x004fce0008000f00 */
[----:B------:R-:W-:-:S07]  /*0100*/  LEPC R20, `(.L_x_0) ;  /* 0x000000001014794e */ /* 0x000fce0000000000 */
[----:B-1----:R-:W-:Y:S05]  /*0110*/  CALL.ABS.NOINC R2 ;  /* 0x0000000002007343 */ /* 0x002fea0003c00000 */
.L_x_0:
[----:B------:R-:W-:Y:S05]  /*0120*/  EXIT ;  /* 0x000000000000794d */ /* 0x000fea0003800000 */
.L_x_1:
[----:B------:R-:W-:-:S00]  /*0130*/  BRA `(.L_x_1) ;  /* 0xfffffffc00fc7947 */ /* 0x000fc0000383ffff */
[----:B------:R-:W-:-:S00]  /*0140*/  NOP ;  /* 0x0000000000007918 */ /* 0x000fc00000000000 */
        /* <DEDUP_REMOVED lines=11> */
.L_x_2:


//--------------------- .nv.global.init           --------------------------
	.section	.nv.global.init,"aw",@progbits
.nv.global.init:
	.type		$str,@object
	.size		$str,(.L_0 - $str)
$str:
        /*0000*/ 	.byte	0x54, 0x68, 0x72, 0x65, 0x61, 0x64, 0x20, 0x25, 0x64, 0x3a, 0x20, 0x57, 0x65, 0x6c, 0x63, 0x6f
        /*0010*/ 	.byte	0x6d, 0x65, 0x20, 0x74, 0x6f, 0x20, 0x50, 0x61, 0x72, 0x61, 0x6c, 0x6c, 0x65, 0x6c, 0x20, 0x50
        /*0020*/ 	.byte	0x72, 0x6f, 0x67, 0x72, 0x61, 0x6d, 0x6d, 0x69, 0x6e, 0x67, 0x21, 0x0a, 0x00
.L_0:


//--------------------- .nv.shared.reserved.0     --------------------------
	.section	.nv.shared.reserved.0,"aw",@nobits
	.weak		__nv_reservedSMEM_offset_0_alias
	.size		__nv_reservedSMEM_offset_0_alias, 0, 64
	.other		__nv_reservedSMEM_offset_0_alias,@"STO_CUDA_RESERVED_SHARED STV_DEFAULT"
__nv_reservedSMEM_offset_0_alias:
	.zero		0
	.zero		64


//--------------------- .nv.constant0._Z12printMessagev --------------------------
	.section	.nv.constant0._Z12printMessagev,"a",@progbits
	.sectionflags	@""
	.align	4
.nv.constant0._Z12printMessagev:
	.zero		896


//--------------------- SYMBOLS --------------------------

	.type		.nv.reservedSmem.offset0,@object
	.size		.nv.reservedSmem.offset0,0x4
	.type		vprintf,@function
